def matmul_kernel(
    a_ptr,
    b_ptr,
    c_ptr,
    M,
    N,
    K,
    stride_am,
    stride_ak,
    stride_bk,
    stride_bn,
    stride_cm,
    stride_cn,
    BLOCK_M: tl.constexpr,
    BLOCK_N: tl.constexpr,
    BLOCK_K: tl.constexpr,
    GROUP_M: tl.constexpr,
):
    pid = tl.program_id(axis=0)
    num_pid_m = tl.cdiv(M, BLOCK_M)
    num_pid_n = tl.cdiv(N, BLOCK_N)
    num_pid_in_group = GROUP_M * num_pid_n
    group_id = pid // num_pid_in_group
    first_pid_m = group_id * GROUP_M
    group_size_m = min(num_pid_m - first_pid_m, GROUP_M)
    pid_m = first_pid_m + ((pid % num_pid_in_group) % group_size_m)
    pid_n = (pid % num_pid_in_group) // group_size_m

    offs_am = (pid_m * BLOCK_M + tl.arange(0, BLOCK_M)) % M
    offs_bn = (pid_n * BLOCK_N + tl.arange(0, BLOCK_N)) % N
    offs_k = tl.arange(0, BLOCK_K)
    a_ptrs = a_ptr + offs_am[:, None] * stride_am + offs_k[None, :] * stride_ak
    b_ptrs = b_ptr + offs_k[:, None] * stride_bk + offs_bn[None, :] * stride_bn

    acc = tl.zeros((BLOCK_M, BLOCK_N), dtype=tl.float32)
    for kk in range(0, tl.cdiv(K, BLOCK_K)):
        a = tl.load(a_ptrs, mask=offs_k[None, :] < K - kk * BLOCK_K, other=0.0)
        b = tl.load(b_ptrs, mask=offs_k[:, None] < K - kk * BLOCK_K, other=0.0)
        acc = tl.dot(a, b, acc)
        a_ptrs += BLOCK_K * stride_ak
        b_ptrs += BLOCK_K * stride_bk

    c = acc.to(c_ptr.dtype.element_ty)
    offs_cm = pid_m * BLOCK_M + tl.arange(0, BLOCK_M)
    offs_cn = pid_n * BLOCK_N + tl.arange(0, BLOCK_N)
    c_ptrs = c_ptr + offs_cm[:, None] * stride_cm + offs_cn[None, :] * stride_cn
    mask = (offs_cm[:, None] < M) & (offs_cn[None, :] < N)
    tl.store(c_ptrs, c, mask=mask)

# config = {"BLOCK_K": 32, "BLOCK_M": 16, "BLOCK_N": 16, "GROUP_M": 8, "arch": "sm_90", "dtype": "fp16", "num_ctas": 1, "num_stages": 2, "num_warps": 8}
# arch = sm_90


// ===== COMPILED SASS (sm_90a) =====

	.target	sm_90a

	.elftype	@"ET_EXEC"


//--------------------- .note.nv.tkinfo           --------------------------
	.section	.note.nv.tkinfo,"",@"SHT_NOTE"
	.sectionflags	@"SHF_NOTE_NV_TKINFO"
	.tkinfo
        /*0018*/ 	.word	0x00000002
        /*0030*/ 	.string	""
        /*0030*/ 	.string	"ptxas"
        /*0030*/ 	.string	"Cuda compilation tools, release 13.0, V13.0.88"
        /*0030*/ 	.string	"Build cuda_13.0.r13.0/compiler.36424714_0"
        /*0030*/ 	.string	"-v  -suppress-debug-info  -lineinfo  -arch sm_90a "



//--------------------- .note.nv.cuinfo           --------------------------
	.section	.note.nv.cuinfo,"",@"SHT_NOTE"
	.sectionflags	@"SHF_NOTE_NV_CUINFO"
        /*0018*/ 	.short	0x0002
        /*001a*/ 	.short	0x005a
        /*001c*/ 	.short	0x0082
	.zero		2


//--------------------- .nv.info                  --------------------------
	.section	.nv.info,"",@"SHT_CUDA_INFO"
	.align	4


	//----- nvinfo : EIATTR_REGCOUNT
	.align		4
        /*0000*/ 	.byte	0x04, 0x2f
        /*0002*/ 	.short	(.L_1 - .L_0)
	.align		4
.L_0:
        /*0004*/ 	.word	index@(matmul_kernel)
        /*0008*/ 	.word	0x00000028


	//----- nvinfo : EIATTR_FRAME_SIZE
	.align		4
.L_1:
        /*000c*/ 	.byte	0x04, 0x11
        /*000e*/ 	.short	(.L_3 - .L_2)
	.align		4
.L_2:
        /*0010*/ 	.word	index@(matmul_kernel)
        /*0014*/ 	.word	0x00000000


	//----- nvinfo : EIATTR_MIN_STACK_SIZE
	.align		4
.L_3:
        /*0018*/ 	.byte	0x04, 0x12
        /*001a*/ 	.short	(.L_5 - .L_4)
	.align		4
.L_4:
        /*001c*/ 	.word	index@(matmul_kernel)
        /*0020*/ 	.word	0x00000000
.L_5:


//--------------------- .nv.compat                --------------------------
	.section	.nv.compat,"",@"SHT_CUDA_COMPAT_INFO"
	.align	4
        /*0000*/ 	.byte	0x02, 0x09, 0x01, 0x00, 0x02, 0x02, 0x01, 0x00, 0x02, 0x05, 0x05, 0x00, 0x03, 0x07, 0x01, 0x01
        /*0010*/ 	.byte	0x02, 0x03, 0x00, 0x00, 0x02, 0x06, 0x01, 0x00, 0x04, 0x0b, 0x08, 0x00, 0x00, 0x00, 0x00, 0x00
        /*0020*/ 	.byte	0x00, 0x00, 0x00, 0x00


//--------------------- .nv.info.matmul_kernel    --------------------------
	.section	.nv.info.matmul_kernel,"",@"SHT_CUDA_INFO"
	.sectionflags	@""
	.align	4


	//----- nvinfo : EIATTR_CUDA_API_VERSION
	.align		4
        /*0000*/ 	.byte	0x04, 0x37
        /*0002*/ 	.short	(.L_7 - .L_6)
.L_6:
        /*0004*/ 	.word	0x00000082


	//----- nvinfo : EIATTR_KPARAM_INFO
	.align		4
.L_7:
        /*0008*/ 	.byte	0x04, 0x17
        /*000a*/ 	.short	(.L_9 - .L_8)
.L_8:
        /*000c*/ 	.word	0x00000000
        /*0010*/ 	.short	0x000d
        /*0012*/ 	.short	0x0048
        /*0014*/ 	.byte	0x00, 0xf4, 0x21, 0x00


	//----- nvinfo : EIATTR_KPARAM_INFO
	.align		4
.L_9:
        /*0018*/ 	.byte	0x04, 0x17
        /*001a*/ 	.short	(.L_11 - .L_10)
.L_10:
        /*001c*/ 	.word	0x00000000
        /*0020*/ 	.short	0x000c
        /*0022*/ 	.short	0x0040
        /*0024*/ 	.byte	0x00, 0xf4, 0x21, 0x00


	//----- nvinfo : EIATTR_KPARAM_INFO
	.align		4
.L_11:
        /*0028*/ 	.byte	0x04, 0x17
        /*002a*/ 	.short	(.L_13 - .L_12)
.L_12:
        /*002c*/ 	.word	0x00000000
        /*0030*/ 	.short	0x000b
        /*0032*/ 	.short	0x0038
        /*0034*/ 	.byte	0x00, 0xf0, 0x11, 0x00


	//----- nvinfo : EIATTR_KPARAM_INFO
	.align		4
.L_13:
        /*0038*/ 	.byte	0x04, 0x17
        /*003a*/ 	.short	(.L_15 - .L_14)
.L_14:
        /*003c*/ 	.word	0x00000000
        /*0040*/ 	.short	0x000a
        /*0042*/ 	.short	0x0034
        /*0044*/ 	.byte	0x00, 0xf0, 0x11, 0x00


	//----- nvinfo : EIATTR_KPARAM_INFO
	.align		4
.L_15:
        /*0048*/ 	.byte	0x04, 0x17
        /*004a*/ 	.short	(.L_17 - .L_16)
.L_16:
        /*004c*/ 	.word	0x00000000
        /*0050*/ 	.short	0x0009
        /*0052*/ 	.short	0x0030
        /*0054*/ 	.byte	0x00, 0xf0, 0x11, 0x00


	//----- nvinfo : EIATTR_KPARAM_INFO
	.align		4
.L_17:
        /*0058*/ 	.byte	0x04, 0x17
        /*005a*/ 	.short	(.L_19 - .L_18)
.L_18:
        /*005c*/ 	.word	0x00000000
        /*0060*/ 	.short	0x0008
        /*0062*/ 	.short	0x002c
        /*0064*/ 	.byte	0x00, 0xf0, 0x11, 0x00


	//----- nvinfo : EIATTR_KPARAM_INFO
	.align		4
.L_19:
        /*0068*/ 	.byte	0x04, 0x17
        /*006a*/ 	.short	(.L_21 - .L_20)
.L_20:
        /*006c*/ 	.word	0x00000000
        /*0070*/ 	.short	0x0007
        /*0072*/ 	.short	0x0028
        /*0074*/ 	.byte	0x00, 0xf0, 0x11, 0x00


	//----- nvinfo : EIATTR_KPARAM_INFO
	.align		4
.L_21:
        /*0078*/ 	.byte	0x04, 0x17
        /*007a*/ 	.short	(.L_23 - .L_22)
.L_22:
        /*007c*/ 	.word	0x00000000
        /*0080*/ 	.short	0x0006
        /*0082*/ 	.short	0x0024
        /*0084*/ 	.byte	0x00, 0xf0, 0x11, 0x00


	//----- nvinfo : EIATTR_KPARAM_INFO
	.align		4
.L_23:
        /*0088*/ 	.byte	0x04, 0x17
        /*008a*/ 	.short	(.L_25 - .L_24)
.L_24:
        /*008c*/ 	.word	0x00000000
        /*0090*/ 	.short	0x0005
        /*0092*/ 	.short	0x0020
        /*0094*/ 	.byte	0x00, 0xf0, 0x11, 0x00


	//----- nvinfo : EIATTR_KPARAM_INFO
	.align		4
.L_25:
        /*0098*/ 	.byte	0x04, 0x17
        /*009a*/ 	.short	(.L_27 - .L_26)
.L_26:
        /*009c*/ 	.word	0x00000000
        /*00a0*/ 	.short	0x0004
        /*00a2*/ 	.short	0x001c
        /*00a4*/ 	.byte	0x00, 0xf0, 0x11, 0x00


	//----- nvinfo : EIATTR_KPARAM_INFO
	.align		4
.L_27:
        /*00a8*/ 	.byte	0x04, 0x17
        /*00aa*/ 	.short	(.L_29 - .L_28)
.L_28:
        /*00ac*/ 	.word	0x00000000
        /*00b0*/ 	.short	0x0003
        /*00b2*/ 	.short	0x0018
        /*00b4*/ 	.byte	0x00, 0xf0, 0x11, 0x00


	//----- nvinfo : EIATTR_KPARAM_INFO
	.align		4
.L_29:
        /*00b8*/ 	.byte	0x04, 0x17
        /*00ba*/ 	.short	(.L_31 - .L_30)
.L_30:
        /*00bc*/ 	.word	0x00000000
        /*00c0*/ 	.short	0x0002
        /*00c2*/ 	.short	0x0010
        /*00c4*/ 	.byte	0x00, 0xf4, 0x21, 0x00


	//----- nvinfo : EIATTR_KPARAM_INFO
	.align		4
.L_31:
        /*00c8*/ 	.byte	0x04, 0x17
        /*00ca*/ 	.short	(.L_33 - .L_32)
.L_32:
        /*00cc*/ 	.word	0x00000000
        /*00d0*/ 	.short	0x0001
        /*00d2*/ 	.short	0x0008
        /*00d4*/ 	.byte	0x00, 0xf4, 0x21, 0x00


	//----- nvinfo : EIATTR_KPARAM_INFO
	.align		4
.L_33:
        /*00d8*/ 	.byte	0x04, 0x17
        /*00da*/ 	.short	(.L_35 - .L_34)
.L_34:
        /*00dc*/ 	.word	0x00000000
        /*00e0*/ 	.short	0x0000
        /*00e2*/ 	.short	0x0000
        /*00e4*/ 	.byte	0x00, 0xf4, 0x21, 0x00


	//----- nvinfo : EIATTR_SPARSE_MMA_MASK
	.align		4
.L_35:
        /*00e8*/ 	.byte	0x03, 0x50
        /*00ea*/ 	.short	0x0000


	//----- nvinfo : EIATTR_MAXREG_COUNT
	.align		4
        /*00ec*/ 	.byte	0x03, 0x1b
        /*00ee*/ 	.short	0x00ff


	//----- nvinfo : EIATTR_NUM_BARRIERS
	.align		4
        /*00f0*/ 	.byte	0x02, 0x4c
        /*00f2*/ 	.byte	0x01
	.zero		1


	//----- nvinfo : EIATTR_MERCURY_ISA_VERSION
	.align		4
        /*00f4*/ 	.byte	0x03, 0x5f
        /*00f6*/ 	.short	0x0101


	//----- nvinfo : EIATTR_EXIT_INSTR_OFFSETS
	.align		4
        /*00f8*/ 	.byte	0x04, 0x1c
        /*00fa*/ 	.short	(.L_37 - .L_36)


	//   ....[0]....
.L_36:
        /*00fc*/ 	.word	0x00001190


	//   ....[1]....
        /*0100*/ 	.word	0x000011c0


	//----- nvinfo : EIATTR_REQNTID
	.align		4
.L_37:
        /*0104*/ 	.byte	0x04, 0x10
        /*0106*/ 	.short	(.L_39 - .L_38)
.L_38:
        /*0108*/ 	.word	0x00000100
        /*010c*/ 	.word	0x00000001
        /*0110*/ 	.word	0x00000001


	//----- nvinfo : EIATTR_CBANK_PARAM_SIZE
	.align		4
.L_39:
        /*0114*/ 	.byte	0x03, 0x19
        /*0116*/ 	.short	0x0050


	//----- nvinfo : EIATTR_PARAM_CBANK
	.align		4
        /*0118*/ 	.byte	0x04, 0x0a
        /*011a*/ 	.short	(.L_41 - .L_40)
	.align		4
.L_40:
        /*011c*/ 	.word	index@(.nv.constant0.matmul_kernel)
        /*0120*/ 	.short	0x0210
        /*0122*/ 	.short	0x0050


	//----- nvinfo : EIATTR_SW_WAR
	.align		4
.L_41:
        /*0124*/ 	.byte	0x04, 0x36
        /*0126*/ 	.short	(.L_43 - .L_42)
.L_42:
        /*0128*/ 	.word	0x00000008
.L_43:


//--------------------- .nv.callgraph             --------------------------
	.section	.nv.callgraph,"",@"SHT_CUDA_CALLGRAPH"
	.align	4
	.sectionentsize	8
	.align		4
        /*0000*/ 	.word	0x00000000
	.align		4
        /*0004*/ 	.word	0xffffffff
	.align		4
        /*0008*/ 	.word	0x00000000
	.align		4
        /*000c*/ 	.word	0xfffffffe
	.align		4
        /*0010*/ 	.word	0x00000000
	.align		4
        /*0014*/ 	.word	0xfffffffd
	.align		4
        /*0018*/ 	.word	0x00000000
	.align		4
        /*001c*/ 	.word	0xfffffffc


//--------------------- .text.matmul_kernel       --------------------------
	.section	.text.matmul_kernel,"ax",@progbits
	.align	128
        .global         matmul_kernel
        .type           matmul_kernel,@function
        .size           matmul_kernel,(.L_x_3 - matmul_kernel)
        .other          matmul_kernel,@"STO_CUDA_ENTRY STV_DEFAULT"
matmul_kernel:
.text.matmul_kernel:
[----:B------:R-:W-:Y:S08]  /*0000*/  LDC R1, c[0x0][0x28] ;  /* 0x00000a00ff017b82 */ /* 0x000ff00000000800 */
[----:B------:R-:W0:Y:S01]  /*0010*/  LDC.64 R10, c[0x0][0x228] ;  /* 0x00008a00ff0a7b82 */ /* 0x000e220000000a00 */
[----:B------:R-:W1:Y:S01]  /*0020*/  S2R R7, SR_CTAID.X ;  /* 0x0000000000077919 */ /* 0x000e620000002500 */
[----:B------:R-:W-:Y:S01]  /*0030*/  UMOV UR4, 0x400 ;  /* 0x0000040000047882 */ /* 0x000fe20000000000 */
[----:B------:R-:W-:-:S05]  /*0040*/  ULDC.64 UR6, c[0x0][0x208] ;  /* 0x0000820000067ab9 */ /* 0x000fca0000000a00 */
[----:B------:R-:W2:Y:S08]  /*0050*/  LDC R27, c[0x0][0x230] ;  /* 0x00008c00ff1b7b82 */ /* 0x000eb00000000800 */
[----:B------:R-:W3:Y:S01]  /*0060*/  S2UR UR5, SR_CgaCtaId ;  /* 0x00000000000579c3 */ /* 0x000ee20000008800 */
[----:B0-----:R-:W-:-:S05]  /*0070*/  VIADD R0, R11, 0xf ;  /* 0x0000000f0b007836 */ /* 0x001fca0000000000 */
[----:B------:R-:W-:Y:S01]  /*0080*/  SHF.R.S32.HI R3, RZ, 0x1f, R0 ;  /* 0x0000001fff037819 */ /* 0x000fe20000011400 */
[----:B--2---:R-:W-:-:S03]  /*0090*/  VIADD R27, R27, 0x1f ;  /* 0x0000001f1b1b7836 */ /* 0x004fc60000000000 */
[----:B------:R-:W-:Y:S02]  /*00a0*/  LEA.HI R3, R3, R0, RZ, 0x4 ;  /* 0x0000000003037211 */ /* 0x000fe400078f20ff */
[----:B-1----:R-:W-:Y:S02]  /*00b0*/  IABS R8, R7 ;  /* 0x0000000700087213 */ /* 0x002fe40000000000 */
[----:B------:R-:W-:Y:S01]  /*00c0*/  SHF.R.S32.HI R0, RZ, 0x4, R3 ;  /* 0x00000004ff007819 */ /* 0x000fe20000011403 */
[----:B---3--:R-:W-:-:S04]  /*00d0*/  ULEA UR4, UR5, UR4, 0x18 ;  /* 0x0000000405047291 */ /* 0x008fc8000f8ec03f */
[----:B------:R-:W-:-:S05]  /*00e0*/  IMAD.SHL.U32 R0, R0, 0x8, RZ ;  /* 0x0000000800007824 */ /* 0x000fca00078e00ff */
[-C--:B------:R-:W-:Y:S02]  /*00f0*/  IABS R5, R0.reuse ;  /* 0x0000000000057213 */ /* 0x080fe40000000000 */
[----:B------:R-:W-:Y:S02]  /*0100*/  IABS R12, R0 ;  /* 0x00000000000c7213 */ /* 0x000fe40000000000 */
[----:B------:R-:W0:Y:S08]  /*0110*/  I2F.RP R4, R5 ;  /* 0x0000000500047306 */ /* 0x000e300000209400 */
[----:B0-----:R-:W0:Y:S02]  /*0120*/  MUFU.RCP R4, R4 ;  /* 0x0000000400047308 */ /* 0x001e240000001000 */
[----:B0-----:R-:W-:-:S02]  /*0130*/  VIADD R2, R4, 0xffffffe ;  /* 0x0ffffffe04027836 */ /* 0x001fc40000000000 */
[----:B------:R-:W-:-:S04]  /*0140*/  IMAD.MOV R4, RZ, RZ, -R12 ;  /* 0x000000ffff047224 */ /* 0x000fc800078e0a0c */
[----:B------:R0:W1:Y:S02]  /*0150*/  F2I.FTZ.U32.TRUNC.NTZ R3, R2 ;  /* 0x0000000200037305 */ /* 0x000064000021f000 */
[----:B0-----:R-:W-:Y:S02]  /*0160*/  IMAD.MOV.U32 R2, RZ, RZ, RZ ;  /* 0x000000ffff027224 */ /* 0x001fe400078e00ff */
[----:B-1----:R-:W-:-:S04]  /*0170*/  IMAD.MOV R6, RZ, RZ, -R3 ;  /* 0x000000ffff067224 */ /* 0x002fc800078e0a03 */
[----:B------:R-:W-:Y:S02]  /*0180*/  IMAD R9, R6, R5, RZ ;  /* 0x0000000506097224 */ /* 0x000fe400078e02ff */
[----:B------:R-:W-:Y:S02]  /*0190*/  IMAD.MOV.U32 R6, RZ, RZ, R8 ;  /* 0x000000ffff067224 */ /* 0x000fe400078e0008 */
[----:B------:R-:W-:-:S06]  /*01a0*/  IMAD.HI.U32 R3, R3, R9, R2 ;  /* 0x0000000903037227 */ /* 0x000fcc00078e0002 */
[----:B------:R-:W-:-:S04]  /*01b0*/  IMAD.HI.U32 R3, R3, R6, RZ ;  /* 0x0000000603037227 */ /* 0x000fc800078e00ff */
[----:B------:R-:W-:-:S05]  /*01c0*/  IMAD R2, R3, R4, R6 ;  /* 0x0000000403027224 */ /* 0x000fca00078e0206 */
[----:B------:R-:W-:-:S13]  /*01d0*/  ISETP.GT.U32.AND P1, PT, R5, R2, PT ;  /* 0x000000020500720c */ /* 0x000fda0003f24070 */
[----:B------:R-:W-:Y:S02]  /*01e0*/  @!P1 IMAD.IADD R2, R2, 0x1, -R5 ;  /* 0x0000000102029824 */ /* 0x000fe400078e0a05 */
[----:B------:R-:W-:Y:S01]  /*01f0*/  @!P1 VIADD R3, R3, 0x1 ;  /* 0x0000000103039836 */ /* 0x000fe20000000000 */
[----:B------:R-:W-:Y:S02]  /*0200*/  ISETP.NE.AND P1, PT, R0, RZ, PT ;  /* 0x000000ff0000720c */ /* 0x000fe40003f25270 */
[----:B------:R-:W-:Y:S02]  /*0210*/  ISETP.GE.U32.AND P0, PT, R2, R5, PT ;  /* 0x000000050200720c */ /* 0x000fe40003f06070 */
[----:B------:R-:W-:-:S04]  /*0220*/  LOP3.LUT R2, R7, R0, RZ, 0x3c, !PT ;  /* 0x0000000007027212 */ /* 0x000fc800078e3cff */
[----:B------:R-:W-:Y:S01]  /*0230*/  ISETP.GE.AND P2, PT, R2, RZ, PT ;  /* 0x000000ff0200720c */ /* 0x000fe20003f46270 */
[----:B------:R-:W-:-:S06]  /*0240*/  VIADD R2, R10, 0xf ;  /* 0x0000000f0a027836 */ /* 0x000fcc0000000000 */
[----:B------:R-:W-:-:S04]  /*0250*/  @P0 VIADD R3, R3, 0x1 ;  /* 0x0000000103030836 */ /* 0x000fc80000000000 */
[----:B------:R-:W-:Y:S01]  /*0260*/  IMAD.MOV.U32 R4, RZ, RZ, R3 ;  /* 0x000000ffff047224 */ /* 0x000fe200078e0003 */
[----:B------:R-:W-:-:S03]  /*0270*/  SHF.R.S32.HI R3, RZ, 0x1f, R2 ;  /* 0x0000001fff037819 */ /* 0x000fc60000011402 */
[----:B------:R-:W-:Y:S01]  /*0280*/  @!P2 IMAD.MOV R4, RZ, RZ, -R4 ;  /* 0x000000ffff04a224 */ /* 0x000fe200078e0a04 */
[----:B------:R-:W-:Y:S02]  /*0290*/  @!P1 LOP3.LUT R4, RZ, R0, RZ, 0x33, !PT ;  /* 0x00000000ff049212 */ /* 0x000fe400078e33ff */
[----:B------:R-:W-:-:S03]  /*02a0*/  LEA.HI R3, R3, R2, RZ, 0x4 ;  /* 0x0000000203037211 */ /* 0x000fc600078f20ff */
[----:B------:R-:W-:Y:S02]  /*02b0*/  IMAD.SHL.U32 R6, R4, 0x8, RZ ;  /* 0x0000000804067824 */ /* 0x000fe400078e00ff */
[----:B------:R-:W-:-:S03]  /*02c0*/  IMAD.MOV R4, RZ, RZ, -R4 ;  /* 0x000000ffff047224 */ /* 0x000fc600078e0a04 */
[----:B------:R-:W-:Y:S01]  /*02d0*/  LEA.HI.SX32 R3, R3, -R6, 0x1c ;  /* 0x8000000603037211 */ /* 0x000fe200078fe2ff */
[----:B------:R-:W-:-:S03]  /*02e0*/  IMAD R4, R0, R4, R7 ;  /* 0x0000000400047224 */ /* 0x000fc600078e0207 */
[----:B------:R-:W-:-:S04]  /*02f0*/  VIMNMX R13, R3, 0x8, PT ;  /* 0x00000008030d7848 */ /* 0x000fc80003fe0100 */
[-C--:B------:R-:W-:Y:S02]  /*0300*/  IABS R9, R13.reuse ;  /* 0x0000000d00097213 */ /* 0x080fe40000000000 */
[----:B------:R-:W-:Y:S02]  /*0310*/  IABS R12, R13 ;  /* 0x0000000d000c7213 */ /* 0x000fe40000000000 */
[----:B------:R-:W0:Y:S08]  /*0320*/  I2F.RP R5, R9 ;  /* 0x0000000900057306 */ /* 0x000e300000209400 */
[----:B0-----:R-:W0:Y:S02]  /*0330*/  MUFU.RCP R5, R5 ;  /* 0x0000000500057308 */ /* 0x001e240000001000 */
[----:B0-----:R-:W-:-:S06]  /*0340*/  VIADD R2, R5, 0xffffffe ;  /* 0x0ffffffe05027836 */ /* 0x001fcc0000000000 */
[----:B------:R0:W1:Y:S02]  /*0350*/  F2I.FTZ.U32.TRUNC.NTZ R3, R2 ;  /* 0x0000000200037305 */ /* 0x000064000021f000 */
[----:B0-----:R-:W-:Y:S02]  /*0360*/  IMAD.MOV.U32 R2, RZ, RZ, RZ ;  /* 0x000000ffff027224 */ /* 0x001fe400078e00ff */
[----:B-1----:R-:W-:-:S04]  /*0370*/  IMAD.MOV R8, RZ, RZ, -R3 ;  /* 0x000000ffff087224 */ /* 0x002fc800078e0a03 */
[----:B------:R-:W-:Y:S01]  /*0380*/  IMAD.MOV.U32 R0, RZ, RZ, R8 ;  /* 0x000000ffff007224 */ /* 0x000fe200078e0008 */
[----:B------:R-:W-:-:S03]  /*0390*/  IABS R8, R4 ;  /* 0x0000000400087213 */ /* 0x000fc60000000000 */
[----:B------:R-:W-:Y:S02]  /*03a0*/  IMAD R7, R0, R9, RZ ;  /* 0x0000000900077224 */ /* 0x000fe400078e02ff */
[----:B------:R-:W-:Y:S02]  /*03b0*/  IMAD.MOV.U32 R0, RZ, RZ, R8 ;  /* 0x000000ffff007224 */ /* 0x000fe400078e0008 */
[----:B------:R-:W-:-:S04]  /*03c0*/  IMAD.HI.U32 R3, R3, R7, R2 ;  /* 0x0000000703037227 */ /* 0x000fc800078e0002 */
[----:B------:R-:W-:Y:S02]  /*03d0*/  IMAD.MOV R2, RZ, RZ, -R12 ;  /* 0x000000ffff027224 */ /* 0x000fe400078e0a0c */
        /* <DEDUP_REMOVED lines=8> */
[----:B------:R-:W-:Y:S02]  /*0460*/  ISETP.GE.AND P2, PT, R0, RZ, PT ;  /* 0x000000ff0000720c */ /* 0x000fe40003f46270 */
[----:B------:R-:W0:Y:S05]  /*0470*/  S2R R0, SR_TID.X ;  /* 0x0000000000007919 */ /* 0x000e2a0000002100 */
[----:B------:R-:W-:Y:S01]  /*0480*/  @P0 VIADD R3, R3, 0x1 ;  /* 0x0000000103030836 */ /* 0x000fe20000000000 */
[----:B------:R-:W-:-:S05]  /*0490*/  ISETP.GT.AND P0, PT, R27, 0x1f, PT ;  /* 0x0000001f1b00780c */ /* 0x000fca0003f04270 */
[----:B------:R-:W-:Y:S01]  /*04a0*/  @!P2 IMAD.MOV R3, RZ, RZ, -R3 ;  /* 0x000000ffff03a224 */ /* 0x000fe200078e0a03 */
[----:B------:R-:W-:-:S05]  /*04b0*/  @!P1 LOP3.LUT R3, RZ, R13, RZ, 0x33, !PT ;  /* 0x0000000dff039212 */ /* 0x000fca00078e33ff */
[----:B------:R-:W-:Y:S02]  /*04c0*/  IMAD.MOV R2, RZ, RZ, -R3 ;  /* 0x000000ffff027224 */ /* 0x000fe400078e0a03 */
[----:B------:R-:W-:Y:S02]  /*04d0*/  @!P0 PRMT R12, RZ, 0x7610, R12 ;  /* 0x00007610ff0c8816 */ /* 0x000fe4000000000c */
[----:B------:R-:W-:Y:S01]  /*04e0*/  IMAD R2, R13, R2, R4 ;  /* 0x000000020d027224 */ /* 0x000fe200078e0204 */
[----:B------:R-:W-:Y:S02]  /*04f0*/  @!P0 PRMT R14, RZ, 0x7610, R14 ;  /* 0x00007610ff0e8816 */ /* 0x000fe4000000000e */
[----:B------:R-:W-:Y:S01]  /*0500*/  @!P0 PRMT R12, R12, 0x5410, RZ ;  /* 0x000054100c0c8816 */ /* 0x000fe200000000ff */
[----:B------:R-:W-:Y:S01]  /*0510*/  IMAD.IADD R2, R6, 0x1, R2 ;  /* 0x0000000106027824 */ /* 0x000fe200078e0202 */
[----:B------:R-:W-:Y:S02]  /*0520*/  @!P0 PRMT R14, R14, 0x5410, RZ ;  /* 0x000054100e0e8816 */ /* 0x000fe400000000ff */
[C---:B0-----:R-:W-:Y:S01]  /*0530*/  LOP3.LUT R5, R0.reuse, 0xf, RZ, 0xc0, !PT ;  /* 0x0000000f00057812 */ /* 0x041fe200078ec0ff */
[C---:B------:R-:W-:Y:S01]  /*0540*/  @!P0 IMAD.SHL.U32 R6, R0.reuse, 0x20, RZ ;  /* 0x0000002000068824 */ /* 0x040fe200078e00ff */
[----:B------:R-:W-:Y:S01]  /*0550*/  SHF.R.U32.HI R32, RZ, 0x4, R0 ;  /* 0x00000004ff207819 */ /* 0x000fe20000011600 */
[C---:B------:R-:W-:Y:S01]  /*0560*/  @!P0 IMAD.SHL.U32 R7, R0.reuse, 0x10, RZ ;  /* 0x0000001000078824 */ /* 0x040fe200078e00ff */
[----:B------:R-:W-:Y:S01]  /*0570*/  LOP3.LUT R31, R0, 0x1f, RZ, 0xc0, !PT ;  /* 0x0000001f001f7812 */ /* 0x000fe200078ec0ff */
[----:B------:R-:W-:Y:S01]  /*0580*/  IMAD R20, R2, 0x10, R5 ;  /* 0x0000001002147824 */ /* 0x000fe200078e0205 */
[----:B------:R-:W-:Y:S01]  /*0590*/  SGXT.U32 R32, R32, 0x4 ;  /* 0x000000042020781a */ /* 0x000fe20000000000 */
[----:B------:R-:W-:Y:S01]  /*05a0*/  IMAD.SHL.U32 R5, R3, 0x10, RZ ;  /* 0x0000001003057824 */ /* 0x000fe200078e00ff */
[----:B------:R-:W-:Y:S01]  /*05b0*/  @!P0 LOP3.LUT R6, R6, 0x60, RZ, 0xc0, !PT ;  /* 0x0000006006068812 */ /* 0x000fe200078ec0ff */
[----:B------:R-:W-:Y:S06]  /*05c0*/  @!P0 BRA `(.L_x_0) ;  /* 0x0000000800548947 */ /* 0x000fec0003800000 */
[----:B------:R-:W-:Y:S01]  /*05d0*/  IABS R13, R11 ;  /* 0x0000000b000d7213 */ /* 0x000fe20000000000 */
[----:B------:R-:W-:Y:S01]  /*05e0*/  IMAD.SHL.U32 R18, R0, 0x8, RZ ;  /* 0x0000000800127824 */ /* 0x000fe200078e00ff */
[----:B------:R-:W-:Y:S01]  /*05f0*/  IABS R12, R10 ;  /* 0x0000000a000c7213 */ /* 0x000fe20000000000 */
[----:B------:R-:W-:Y:S01]  /*0600*/  ULDC.64 UR8, c[0x0][0x218] ;  /* 0x0000860000087ab9 */ /* 0x000fe20000000a00 */
[----:B------:R-:W0:Y:S01]  /*0610*/  I2F.RP R3, R13 ;  /* 0x0000000d00037306 */ /* 0x000e220000209400 */
[----:B------:R-:W-:Y:S01]  /*0620*/  SHF.R.U32.HI R2, RZ, 0x5, R0 ;  /* 0x00000005ff027819 */ /* 0x000fe20000011600 */
[----:B------:R-:W-:Y:S01]  /*0630*/  ULDC.64 UR10, c[0x0][0x210] ;  /* 0x00008400000a7ab9 */ /* 0x000fe20000000a00 */
[----:B------:R-:W-:Y:S01]  /*0640*/  LOP3.LUT R30, R32, 0x10, RZ, 0xfc, !PT ;  /* 0x00000010201e7812 */ /* 0x000fe200078efcff */
[----:B------:R-:W-:Y:S01]  /*0650*/  ULDC UR5, c[0x0][0x240] ;  /* 0x0000900000057ab9 */ /* 0x000fe20000000800 */
[----:B------:R-:W-:-:S03]  /*0660*/  SGXT.U32 R2, R2, 0x3 ;  /* 0x000000030202781a */ /* 0x000fc60000000000 */
[----:B------:R-:W1:Y:S01]  /*0670*/  I2F.RP R4, R12 ;  /* 0x0000000c00047306 */ /* 0x000e620000209400 */
[----:B------:R-:W-:-:S07]  /*0680*/  LOP3.LUT R2, R5, R2, RZ, 0xfc, !PT ;  /* 0x0000000205027212 */ /* 0x000fce00078efcff */
[----:B0-----:R-:W0:Y:S08]  /*0690*/  MUFU.RCP R3, R3 ;  /* 0x0000000300037308 */ /* 0x001e300000001000 */
[----:B-1----:R-:W1:Y:S01]  /*06a0*/  MUFU.RCP R4, R4 ;  /* 0x0000000400047308 */ /* 0x002e620000001000 */
[----:B0-----:R-:W-:Y:S01]  /*06b0*/  VIADD R6, R3, 0xffffffe ;  /* 0x0ffffffe03067836 */ /* 0x001fe20000000000 */
[----:B------:R-:W-:-:S06]  /*06c0*/  LOP3.LUT R3, R2, 0x8, RZ, 0xfc, !PT ;  /* 0x0000000802037812 */ /* 0x000fcc00078efcff */
[----:B------:R0:W2:Y:S01]  /*06d0*/  F2I.FTZ.U32.TRUNC.NTZ R7, R6 ;  /* 0x0000000600077305 */ /* 0x0000a2000021f000 */
[----:B------:R-:W-:Y:S02]  /*06e0*/  IABS R16, R3 ;  /* 0x0000000300107213 */ /* 0x000fe40000000000 */
[----:B------:R-:W-:Y:S01]  /*06f0*/  ISETP.GE.AND P0, PT, R3, RZ, PT ;  /* 0x000000ff0300720c */ /* 0x000fe20003f06270 */
[----:B-1----:R-:W-:Y:S01]  /*0700*/  VIADD R8, R4, 0xffffffe ;  /* 0x0ffffffe04087836 */ /* 0x002fe20000000000 */
[----:B------:R-:W-:Y:S02]  /*0710*/  SHF.R.S32.HI R4, RZ, 0x1f, R27 ;  /* 0x0000001fff047819 */ /* 0x000fe4000001141b */
[----:B------:R-:W-:Y:S01]  /*0720*/  SHF.R.S32.HI R3, RZ, 0x6, R0 ;  /* 0x00000006ff037819 */ /* 0x000fe20000011400 */
[----:B------:R1:W3:Y:S01]  /*0730*/  F2I.FTZ.U32.TRUNC.NTZ R9, R8 ;  /* 0x0000000800097305 */ /* 0x0002e2000021f000 */
[----:B0-----:R-:W-:Y:S01]  /*0740*/  IMAD.MOV.U32 R6, RZ, RZ, RZ ;  /* 0x000000ffff067224 */ /* 0x001fe200078e00ff */
[----:B------:R-:W-:Y:S01]  /*0750*/  LEA.HI R27, R4, R27, RZ, 0x5 ;  /* 0x0000001b041b7211 */ /* 0x000fe200078f28ff */
[----:B------:R-:W-:-:S03]  /*0760*/  IMAD.SHL.U32 R4, R0, 0x40, RZ ;  /* 0x0000004000047824 */ /* 0x000fc600078e00ff */
[----:B------:R-:W-:Y:S01]  /*0770*/  SHF.R.S32.HI R27, RZ, 0x5, R27 ;  /* 0x00000005ff1b7819 */ /* 0x000fe2000001141b */
[----:B--2---:R-:W-:Y:S02]  /*0780*/  IMAD.MOV R14, RZ, RZ, -R7 ;  /* 0x000000ffff0e7224 */ /* 0x004fe400078e0a07 */
[----:B-1----:R-:W-:Y:S02]  /*0790*/  IMAD.MOV.U32 R8, RZ, RZ, RZ ;  /* 0x000000ffff087224 */ /* 0x002fe400078e00ff */
[----:B------:R-:W-:Y:S01]  /*07a0*/  IMAD R15, R14, R13, RZ ;  /* 0x0000000d0e0f7224 */ /* 0x000fe200078e02ff */
[----:B------:R-:W-:Y:S01]  /*07b0*/  IABS R14, R2 ;  /* 0x00000002000e7213 */ /* 0x000fe20000000000 */
[----:B---3--:R-:W-:Y:S02]  /*07c0*/  IMAD.MOV R17, RZ, RZ, -R9 ;  /* 0x000000ffff117224 */ /* 0x008fe400078e0a09 */
[----:B------:R-:W-:Y:S01]  /*07d0*/  IMAD.HI.U32 R6, R7, R15, R6 ;  /* 0x0000000f07067227 */ /* 0x000fe200078e0006 */
[----:B------:R-:W-:-:S03]  /*07e0*/  IABS R15, R20 ;  /* 0x00000014000f7213 */ /* 0x000fc60000000000 */
[----:B------:R-:W-:Y:S02]  /*07f0*/  IMAD R7, R17, R12, RZ ;  /* 0x0000000c11077224 */ /* 0x000fe400078e02ff */
[----:B------:R-:W-:Y:S02]  /*0800*/  IMAD.SHL.U32 R17, R0, 0x2, RZ ;  /* 0x0000000200117824 */ /* 0x000fe400078e00ff */
[----:B------:R-:W-:Y:S01]  /*0810*/  IMAD.HI.U32 R8, R9, R7, R8 ;  /* 0x0000000709087227 */ /* 0x000fe200078e0008 */
[----:B------:R-:W-:Y:S02]  /*0820*/  SHF.R.U32.HI R9, RZ, 0x2, R0 ;  /* 0x00000002ff097819 */ /* 0x000fe40000011600 */
[----:B------:R-:W-:Y:S01]  /*0830*/  LOP3.LUT R21, R18, 0x30, R17, 0x48, !PT ;  /* 0x0000003012157812 */ /* 0x000fe200078e4811 */
[----:B------:R-:W-:-:S04]  /*0840*/  IMAD.HI.U32 R7, R6, R16, RZ ;  /* 0x0000001006077227 */ /* 0x000fc800078e00ff */
[----:B------:R-:W-:-:S04]  /*0850*/  IMAD.HI.U32 R6, R6, R14, RZ ;  /* 0x0000000e06067227 */ /* 0x000fc800078e00ff */
[----:B------:R-:W-:Y:S02]  /*0860*/  IMAD.MOV R7, RZ, RZ, -R7 ;  /* 0x000000ffff077224 */ /* 0x000fe400078e0a07 */
[----:B------:R-:W-:-:S04]  /*0870*/  IMAD.HI.U32 R8, R8, R15, RZ ;  /* 0x0000000f08087227 */ /* 0x000fc800078e00ff */
[----:B------:R-:W-:Y:S02]  /*0880*/  IMAD.MOV R6, RZ, RZ, -R6 ;  /* 0x000000ffff067224 */ /* 0x000fe400078e0a06 */
[C---:B------:R-:W-:Y:S02]  /*0890*/  IMAD R16, R13.reuse, R7, R16 ;  /* 0x000000070d107224 */ /* 0x040fe400078e0210 */
[----:B------:R-:W-:Y:S02]  /*08a0*/  IMAD.MOV R8, RZ, RZ, -R8 ;  /* 0x000000ffff087224 */ /* 0x000fe400078e0a08 */
[C---:B------:R-:W-:Y:S01]  /*08b0*/  IMAD R14, R13.reuse, R6, R14 ;  /* 0x000000060d0e7224 */ /* 0x040fe200078e020e */
[C---:B------:R-:W-:Y:S01]  /*08c0*/  ISETP.GT.U32.AND P1, PT, R13.reuse, R16, PT ;  /* 0x000000100d00720c */ /* 0x040fe20003f24070 */
[----:B------:R-:W-:Y:S01]  /*08d0*/  IMAD R15, R12, R8, R15 ;  /* 0x000000080c0f7224 */ /* 0x000fe200078e020f */
[----:B------:R-:W-:Y:S01]  /*08e0*/  LOP3.LUT R6, R4, 0x1c0, RZ, 0xc0, !PT ;  /* 0x000001c004067812 */ /* 0x000fe200078ec0ff */
[----:B------:R-:W-:Y:S01]  /*08f0*/  IMAD.SHL.U32 R7, R0, 0x10, RZ ;  /* 0x0000001000077824 */ /* 0x000fe200078e00ff */
[----:B------:R-:W-:Y:S01]  /*0900*/  ISETP.GT.U32.AND P2, PT, R13, R14, PT ;  /* 0x0000000e0d00720c */ /* 0x000fe20003f44070 */
[----:B------:R-:W0:Y:S01]  /*0910*/  LDC R8, c[0x0][0x23c] ;  /* 0x00008f00ff087b82 */ /* 0x000e220000000800 */
[----:B------:R-:W-:-:S02]  /*0920*/  ISETP.GT.U32.AND P3, PT, R12, R15, PT ;  /* 0x0000000f0c00720c */ /* 0x000fc40003f64070 */
[----:B------:R-:W-:Y:S02]  /*0930*/  LOP3.LUT R4, R17, 0x1fe, RZ, 0xc0, !PT ;  /* 0x000001fe11047812 */ /* 0x000fe400078ec0ff */
[----:B------:R-:W-:Y:S02]  /*0940*/  LOP3.LUT R19, R7, 0x200, RZ, 0xc0, !PT ;  /* 0x0000020007137812 */ /* 0x000fe400078ec0ff */
[----:B------:R-:W-:Y:S01]  /*0950*/  LOP3.LUT R4, R4, 0x30, R9, 0x78, !PT ;  /* 0x0000003004047812 */ /* 0x000fe200078e7809 */
[--C-:B------:R-:W-:Y:S01]  /*0960*/  @!P1 IMAD.IADD R16, R16, 0x1, -R13.reuse ;  /* 0x0000000110109824 */ /* 0x100fe200078e0a0d */
[----:B------:R-:W-:Y:S02]  /*0970*/  SHF.R.S32.HI R9, RZ, 0x2, R0 ;  /* 0x00000002ff097819 */ /* 0x000fe40000011400 */
[----:B------:R-:W-:Y:S01]  /*0980*/  IADD3 R24, R19, UR4, R6 ;  /* 0x0000000413187c10 */ /* 0x000fe2000fffe006 */
[----:B------:R-:W-:Y:S01]  /*0990*/  @!P2 IMAD.IADD R14, R14, 0x1, -R13 ;  /* 0x000000010e0ea824 */ /* 0x000fe200078e0a0d */
[----:B------:R-:W-:Y:S01]  /*09a0*/  ISETP.GT.U32.AND P2, PT, R13, R16, PT ;  /* 0x000000100d00720c */ /* 0x000fe20003f44070 */
[----:B------:R-:W-:Y:S01]  /*09b0*/  @!P3 IMAD.IADD R15, R15, 0x1, -R12 ;  /* 0x000000010f0fb824 */ /* 0x000fe200078e0a0c */
[----:B------:R-:W-:Y:S01]  /*09c0*/  ISETP.GE.AND P1, PT, R2, RZ, PT ;  /* 0x000000ff0200720c */ /* 0x000fe20003f26270 */
[----:B------:R-:W-:Y:S01]  /*09d0*/  IMAD.SHL.U32 R6, R0, 0x20, RZ ;  /* 0x0000002000067824 */ /* 0x000fe200078e00ff */
[----:B------:R-:W-:Y:S01]  /*09e0*/  ISETP.GT.U32.AND P3, PT, R13, R14, PT ;  /* 0x0000000e0d00720c */ /* 0x000fe20003f64070 */
[----:B------:R-:W-:Y:S01]  /*09f0*/  IMAD.IADD R2, R21, 0x1, R24 ;  /* 0x0000000115027824 */ /* 0x000fe200078e0218 */
[----:B------:R-:W-:-:S02]  /*0a00*/  SGXT R0, R3, 0x1 ;  /* 0x000000010300781a */ /* 0x000fc40000000200 */
[----:B------:R-:W-:Y:S02]  /*0a10*/  SGXT R3, R9, 0x1 ;  /* 0x000000010903781a */ /* 0x000fe40000000200 */
[----:B------:R-:W1:Y:S01]  /*0a20*/  LDC R9, c[0x0][0x238] ;  /* 0x00008e00ff097b82 */ /* 0x000e620000000800 */
[----:B------:R-:W-:Y:S01]  /*0a30*/  ISETP.GT.U32.AND P4, PT, R12, R15, PT ;  /* 0x0000000f0c00720c */ /* 0x000fe20003f84070 */
[----:B0-----:R-:W-:Y:S01]  /*0a40*/  IMAD R35, R31, R8, RZ ;  /* 0x000000081f237224 */ /* 0x001fe200078e02ff */
[----:B------:R-:W-:Y:S01]  /*0a50*/  LOP3.LUT R6, R6, 0x60, RZ, 0xc0, !PT ;  /* 0x0000006006067812 */ /* 0x000fe200078ec0ff */
[--C-:B------:R-:W-:Y:S01]  /*0a60*/  @!P2 IMAD.IADD R16, R16, 0x1, -R13.reuse ;  /* 0x000000011010a824 */ /* 0x100fe200078e0a0d */
[----:B------:R-:W-:Y:S01]  /*0a70*/  ISETP.NE.AND P2, PT, R11, RZ, PT ;  /* 0x000000ff0b00720c */ /* 0x000fe20003f45270 */
[----:B------:R-:W-:Y:S01]  /*0a80*/  IMAD.SHL.U32 R25, R8, 0x20, RZ ;  /* 0x0000002008197824 */ /* 0x000fe200078e00ff */
[----:B------:R-:W-:Y:S01]  /*0a90*/  LOP3.LUT R11, RZ, R11, RZ, 0x33, !PT ;  /* 0x0000000bff0b7212 */ /* 0x000fe200078e33ff */
[----:B------:R-:W-:Y:S01]  /*0aa0*/  @!P3 IMAD.IADD R14, R14, 0x1, -R13 ;  /* 0x000000010e0eb824 */ /* 0x000fe200078e0a0d */
[----:B------:R-:W-:Y:S01]  /*0ab0*/  ISETP.GE.AND P3, PT, R20, RZ, PT ;  /* 0x000000ff1400720c */ /* 0x000fe20003f66270 */
[----:B------:R-:W-:Y:S01]  /*0ac0*/  @!P0 IMAD.MOV R16, RZ, RZ, -R16 ;  /* 0x000000ffff108224 */ /* 0x000fe200078e0a10 */
[----:B------:R-:W-:Y:S01]  /*0ad0*/  ISETP.NE.AND P0, PT, R10, RZ, PT ;  /* 0x000000ff0a00720c */ /* 0x000fe20003f05270 */
[----:B------:R-:W-:Y:S01]  /*0ae0*/  @!P1 IMAD.MOV R14, RZ, RZ, -R14 ;  /* 0x000000ffff0e9224 */ /* 0x000fe200078e0a0e */
[----:B------:R-:W-:Y:S01]  /*0af0*/  LOP3.LUT R22, R6, 0x90, R3, 0xf8, !PT ;  /* 0x0000009006167812 */ /* 0x000fe200078ef803 */
[----:B------:R-:W-:Y:S01]  /*0b00*/  @!P4 IMAD.IADD R15, R15, 0x1, -R12 ;  /* 0x000000010f0fc824 */ /* 0x000fe200078e0a0c */
[----:B------:R-:W-:-:S02]  /*0b10*/  SEL R28, R11, R16, !P2 ;  /* 0x000000100b1c7207 */ /* 0x000fc40005000000 */
[----:B------:R-:W-:Y:S02]  /*0b20*/  CS2R R12, SRZ ;  /* 0x00000000000c7805 */ /* 0x000fe4000001ff00 */
[----:B------:R-:W-:Y:S01]  /*0b30*/  SEL R29, R11, R14, !P2 ;  /* 0x0000000e0b1d7207 */ /* 0x000fe20005000000 */
[----:B------:R-:W-:Y:S01]  /*0b40*/  IMAD.MOV.U32 R11, RZ, RZ, R15 ;  /* 0x000000ffff0b7224 */ /* 0x000fe200078e000f */
[----:B------:R-:W-:Y:S01]  /*0b50*/  LEA R34, P1, R35, UR8, 0x1 ;  /* 0x0000000823227c11 */ /* 0x000fe2000f8208ff */
[----:B------:R-:W-:Y:S01]  /*0b60*/  ULDC UR8, c[0x0][0x234] ;  /* 0x00008d0000087ab9 */ /* 0x000fe20000000800 */
[----:B------:R-:W-:Y:S01]  /*0b70*/  LOP3.LUT R0, R0, 0x90, RZ, 0xc0, !PT ;  /* 0x0000009000007812 */ /* 0x000fe200078ec0ff */
[----:B------:R-:W-:Y:S01]  /*0b80*/  @!P3 IMAD.MOV R11, RZ, RZ, -R11 ;  /* 0x000000ffff0bb224 */ /* 0x000fe200078e0a0b */
[----:B------:R-:W-:Y:S01]  /*0b90*/  LOP3.LUT R19, R22, 0x10, R17, 0x78, !PT ;  /* 0x0000001016137812 */ /* 0x000fe200078e7811 */
[-C--:B-1----:R-:W-:Y:S01]  /*0ba0*/  IMAD R23, R30, R9.reuse, RZ ;  /* 0x000000091e177224 */ /* 0x082fe200078e02ff */
[----:B------:R-:W-:Y:S01]  /*0bb0*/  @!P0 LOP3.LUT R11, RZ, R10, RZ, 0x33, !PT ;  /* 0x0000000aff0b8212 */ /* 0x000fe200078e33ff */
[----:B------:R-:W-:Y:S01]  /*0bc0*/  IMAD R24, R32, R9, RZ ;  /* 0x0000000920187224 */ /* 0x000fe200078e02ff */
[----:B------:R-:W-:-:S02]  /*0bd0*/  LOP3.LUT R18, R7, 0x100, RZ, 0xc0, !PT ;  /* 0x0000010007127812 */ /* 0x000fc400078ec0ff */
[----:B------:R-:W-:Y:S02]  /*0be0*/  CS2R R14, SRZ ;  /* 0x00000000000e7805 */ /* 0x000fe4000001ff00 */
[----:B------:R-:W-:Y:S01]  /*0bf0*/  LEA R21, P2, R23, UR10, 0x1 ;  /* 0x0000000a17157c11 */ /* 0x000fe2000f8408ff */
[----:B------:R-:W-:Y:S01]  /*0c00*/  IMAD R11, R11, UR8, RZ ;  /* 0x000000080b0b7c24 */ /* 0x000fe2000f8e02ff */
[----:B------:R-:W-:Y:S01]  /*0c10*/  LEA R22, P3, R24, UR10, 0x1 ;  /* 0x0000000a18167c11 */ /* 0x000fe2000f8608ff */
[----:B------:R-:W-:Y:S01]  /*0c20*/  IMAD.SHL.U32 R26, R9, 0x20, RZ ;  /* 0x00000020091a7824 */ /* 0x000fe200078e00ff */
[----:B------:R-:W-:Y:S01]  /*0c30*/  LOP3.LUT R3, R0, 0x17e, R17, 0x78, !PT ;  /* 0x0000017e00037812 */ /* 0x000fe200078e7811 */
[----:B------:R-:W-:Y:S01]  /*0c40*/  IMAD.WIDE R36, R11, 0x2, RZ ;  /* 0x000000020b247825 */ /* 0x000fe200078e02ff */
[----:B------:R-:W-:Y:S02]  /*0c50*/  IADD3 R0, R19, UR4, R18 ;  /* 0x0000000413007c10 */ /* 0x000fe4000fffe012 */
[----:B------:R-:W-:Y:S01]  /*0c60*/  LEA.HI.X.SX32 R35, R35, UR9, 0x1, P1 ;  /* 0x0000000923237c11 */ /* 0x000fe200088f0eff */
[----:B------:R-:W-:Y:S01]  /*0c70*/  IMAD R28, R28, UR5, RZ ;  /* 0x000000051c1c7c24 */ /* 0x000fe2000f8e02ff */
[----:B------:R-:W-:Y:S01]  /*0c80*/  LEA.HI.X.SX32 R23, R23, UR11, 0x1, P2 ;  /* 0x0000000b17177c11 */ /* 0x000fe200090f0eff */
[----:B------:R-:W-:Y:S01]  /*0c90*/  IMAD R29, R29, UR5, RZ ;  /* 0x000000051d1d7c24 */ /* 0x000fe2000f8e02ff */
[----:B------:R-:W-:Y:S01]  /*0ca0*/  LEA.HI.X.SX32 R24, R24, UR11, 0x1, P3 ;  /* 0x0000000b18187c11 */ /* 0x000fe200098f0eff */
[----:B------:R-:W-:-:S06]  /*0cb0*/  ULDC UR5, c[0x0][0x230] ;  /* 0x00008c0000057ab9 */ /* 0x000fcc0000000800 */
.L_x_1:
[----:B------:R-:W-:Y:S02]  /*0cc0*/  IADD3 R10, P1, R36, R21, RZ ;  /* 0x00000015240a7210 */ /* 0x000fe40007f3e0ff */
[----:B------:R-:W-:Y:S02]  /*0cd0*/  ISETP.GE.AND P2, PT, R30, UR5, PT ;  /* 0x000000051e007c0c */ /* 0x000fe4000bf46270 */
[----:B------:R-:W-:Y:S01]  /*0ce0*/  ISETP.GE.AND P0, PT, R32, UR5, PT ;  /* 0x0000000520007c0c */ /* 0x000fe2000bf06270 */
[C---:B------:R-:W-:Y:S01]  /*0cf0*/  IMAD.X R11, R37.reuse, 0x1, R23, P1 ;  /* 0x00000001250b7824 */ /* 0x040fe200008e0617 */
[----:B------:R-:W-:Y:S02]  /*0d00*/  IADD3 R16, P1, R36, R22, RZ ;  /* 0x0000001624107210 */ /* 0x000fe40007f3e0ff */
[----:B------:R-:W-:Y:S02]  /*0d10*/  PRMT R33, RZ, 0x7610, R33 ;  /* 0x00007610ff217816 */ /* 0x000fe40000000021 */
[----:B------:R-:W-:Y:S01]  /*0d20*/  PRMT R18, RZ, 0x7610, R18 ;  /* 0x00007610ff127816 */ /* 0x000fe20000000012 */
[----:B------:R-:W-:-:S04]  /*0d30*/  IMAD.X R17, R37, 0x1, R24, P1 ;  /* 0x0000000125117824 */ /* 0x000fc800008e0618 */
[----:B------:R0:W2:Y:S01]  /*0d40*/  @!P2 LDG.E.U16 R33, desc[UR6][R10.64] ;  /* 0x000000060a21a981 */ /* 0x0000a2000c1e1500 */
[----:B------:R-:W-:-:S03]  /*0d50*/  ISETP.GE.AND P2, PT, R31, UR5, PT ;  /* 0x000000051f007c0c */ /* 0x000fc6000bf46270 */
[----:B------:R-:W3:Y:S01]  /*0d60*/  @!P0 LDG.E.U16 R18, desc[UR6][R16.64] ;  /* 0x0000000610128981 */ /* 0x000ee2000c1e1500 */
[----:B------:R-:W-:Y:S01]  /*0d70*/  PRMT R19, RZ, 0x7610, R19 ;  /* 0x00007610ff137816 */ /* 0x000fe20000000013 */
[--C-:B------:R-:W-:Y:S01]  /*0d80*/  IMAD.WIDE R8, R29, 0x2, R34.reuse ;  /* 0x000000021d087825 */ /* 0x100fe200078e0222 */
[----:B------:R-:W-:Y:S03]  /*0d90*/  BAR.SYNC.DEFER_BLOCKING 0x0 ;  /* 0x0000000000007b1d */ /* 0x000fe60000010000 */
[----:B0-----:R-:W-:-:S04]  /*0da0*/  IMAD.WIDE R10, R28, 0x2, R34 ;  /* 0x000000021c0a7825 */ /* 0x001fc800078e0222 */
[----:B------:R0:W4:Y:S02]  /*0db0*/  @!P2 LDG.E.U16 R19, desc[UR6][R8.64] ;  /* 0x000000060813a981 */ /* 0x000124000c1e1500 */
[----:B0-----:R-:W-:-:S06]  /*0dc0*/  PRMT R9, RZ, 0x7610, R9 ;  /* 0x00007610ff097816 */ /* 0x001fcc0000000009 */
[----:B------:R-:W5:Y:S01]  /*0dd0*/  @!P2 LDG.E.U16 R9, desc[UR6][R10.64] ;  /* 0x000000060a09a981 */ /* 0x000f62000c1e1500 */
[----:B------:R-:W-:Y:S01]  /*0de0*/  VIADD R27, R27, 0xffffffff ;  /* 0xffffffff1b1b7836 */ /* 0x000fe20000000000 */
[----:B------:R-:W-:Y:S01]  /*0df0*/  UIADD3 UR5, UR5, -0x20, URZ ;  /* 0xffffffe005057890 */ /* 0x000fe2000fffe03f */
[----:B------:R-:W-:-:S03]  /*0e00*/  IMAD.WIDE R34, R25, 0x2, R34 ;  /* 0x0000000219227825 */ /* 0x000fc600078e0222 */
[----:B------:R-:W-:Y:S01]  /*0e10*/  ISETP.NE.U32.AND P0, PT, R27, RZ, PT ;  /* 0x000000ff1b00720c */ /* 0x000fe20003f05070 */
[----:B------:R-:W-:Y:S01]  /*0e20*/  IMAD.WIDE R36, R26, 0x2, R36 ;  /* 0x000000021a247825 */ /* 0x000fe200078e0224 */
[----:B--2---:R-:W-:Y:S04]  /*0e30*/  STS.U16 [R3+UR4+0x200], R33 ;  /* 0x0002002103007988 */ /* 0x004fe80008000404 */
[----:B---3--:R-:W-:Y:S04]  /*0e40*/  STS.U16 [R3+UR4], R18 ;  /* 0x0000001203007988 */ /* 0x008fe80008000404 */
[----:B----4-:R-:W-:Y:S04]  /*0e50*/  STS.U16 [R4+UR4+0x400], R19 ;  /* 0x0004001304007988 */ /* 0x010fe80008000404 */
[----:B-----5:R-:W-:Y:S01]  /*0e60*/  STS.U16 [R4+UR4+0x600], R9 ;  /* 0x0006000904007988 */ /* 0x020fe20008000404 */
[----:B------:R-:W-:Y:S06]  /*0e70*/  BAR.SYNC.DEFER_BLOCKING 0x0 ;  /* 0x0000000000007b1d */ /* 0x000fec0000010000 */
[----:B------:R-:W-:Y:S04]  /*0e80*/  LDSM.16.MT88.4 R16, [R0] ;  /* 0x000000000010783b */ /* 0x000fe80000004200 */
[----:B------:R-:W0:Y:S02]  /*0e90*/  LDSM.16.M88.4 R8, [R2+0x400] ;  /* 0x000400000208783b */ /* 0x000e240000000200 */
[----:B0-----:R-:W-:Y:S02]  /*0ea0*/  HMMA.16816.F32 R12, R16, R8, R12 ;  /* 0x00000008100c723c */ /* 0x001fe4000000180c */
[----:B------:R-:W0:-:S15]  /*0eb0*/  LDSM.16.MT88.4 R16, [R0+0x200] ;  /* 0x000200000010783b */ /* 0x000e1e0000004200 */
[----:B------:R-:W-:-:S07]  /*0ec0*/  NOP ;  /* 0x0000000000007918 */ /* 0x000fce0000000000 */
[----:B0-----:R-:W-:Y:S01]  /*0ed0*/  HMMA.16816.F32 R12, R16, R10, R12 ;  /* 0x0000000a100c723c */ /* 0x001fe2000000180c */
[----:B------:R-:W-:-:S08]  /*0ee0*/  NOP ;  /* 0x0000000000007918 */ /* 0x000fd00000000000 */
[----:B------:R-:W-:-:S15]  /*0ef0*/  @P0 BRA `(.L_x_1) ;  /* 0xfffffffc00700947 */ /* 0x000fde000383ffff */
[----:B------:R-:W-:Y:S02]  /*0f00*/  F2FP.F16.F32.PACK_AB R14, R15, R14 ;  /* 0x0000000e0f0e723e */ /* 0x000fe400000000ff */
[----:B------:R-:W-:-:S07]  /*0f10*/  F2FP.F16.F32.PACK_AB R12, R13, R12 ;  /* 0x0000000c0d0c723e */ /* 0x000fce00000000ff */
.L_x_0:
[----:B------:R-:W0:Y:S01]  /*0f20*/  S2R R4, SR_TID.X ;  /* 0x0000000000047919 */ /* 0x000e220000002100 */
[----:B------:R-:W1:Y:S01]  /*0f30*/  S2UR UR5, SR_CgaCtaId ;  /* 0x00000000000579c3 */ /* 0x000e620000008800 */
[----:B------:R-:W-:Y:S01]  /*0f40*/  LOP3.LUT R0, R7, 0x180, RZ, 0xc0, !PT ;  /* 0x0000018007007812 */ /* 0x000fe200078ec0ff */
[----:B------:R-:W-:Y:S01]  /*0f50*/  ULDC UR8, c[0x0][0x244] ;  /* 0x0000910000087ab9 */ /* 0x000fe20000000800 */
[----:B------:R-:W-:Y:S01]  /*0f60*/  LOP3.LUT R5, R5, R32, RZ, 0xfc, !PT ;  /* 0x0000002005057212 */ /* 0x000fe200078efcff */
[----:B------:R-:W-:Y:S01]  /*0f70*/  ULDC UR9, c[0x0][0x248] ;  /* 0x0000920000097ab9 */ /* 0x000fe20000000800 */
[----:B------:R-:W-:Y:S01]  /*0f80*/  UMOV UR4, 0x400 ;  /* 0x0000040000047882 */ /* 0x000fe20000000000 */
[----:B------:R-:W-:Y:S01]  /*0f90*/  IMAD R31, R31, 0x4, R0 ;  /* 0x000000041f1f7824 */ /* 0x000fe200078e0200 */
[----:B------:R-:W-:Y:S01]  /*0fa0*/  ULDC.64 UR10, c[0x0][0x228] ;  /* 0x00008a00000a7ab9 */ /* 0x000fe20000000a00 */
[C---:B------:R-:W-:Y:S01]  /*0fb0*/  IMAD R3, R5.reuse, UR9, RZ ;  /* 0x0000000905037c24 */ /* 0x040fe2000f8e02ff */
[----:B------:R-:W-:Y:S01]  /*0fc0*/  ISETP.GE.AND P0, PT, R5, UR11, PT ;  /* 0x0000000b05007c0c */ /* 0x000fe2000bf06270 */
[----:B------:R-:W-:Y:S01]  /*0fd0*/  IMAD R0, R20, UR8, RZ ;  /* 0x0000000814007c24 */ /* 0x000fe2000f8e02ff */
[----:B------:R-:W-:Y:S01]  /*0fe0*/  ULDC.64 UR8, c[0x0][0x220] ;  /* 0x0000880000087ab9 */ /* 0x000fe20000000a00 */
[C---:B------:R-:W-:Y:S01]  /*0ff0*/  IMAD.SHL.U32 R5, R3.reuse, 0x2, RZ ;  /* 0x0000000203057824 */ /* 0x040fe200078e00ff */
[----:B------:R-:W-:Y:S01]  /*1000*/  PRMT R9, R12, 0x7632, R9 ;  /* 0x000076320c097816 */ /* 0x000fe20000000009 */
[----:B------:R-:W-:Y:S01]  /*1010*/  IMAD.SHL.U32 R2, R0, 0x2, RZ ;  /* 0x0000000200027824 */ /* 0x000fe200078e00ff */
[----:B------:R-:W-:Y:S01]  /*1020*/  PRMT R10, R14, 0x7632, R10 ;  /* 0x000076320e0a7816 */ /* 0x000fe2000000000a */
[----:B------:R-:W-:Y:S01]  /*1030*/  IMAD.HI R3, R3, 0x2, RZ ;  /* 0x0000000203037827 */ /* 0x000fe200078e02ff */
[----:B------:R-:W-:Y:S01]  /*1040*/  BAR.SYNC.DEFER_BLOCKING 0x0 ;  /* 0x0000000000007b1d */ /* 0x000fe20000010000 */
[----:B------:R-:W-:-:S02]  /*1050*/  ISETP.LT.AND P0, PT, R20, UR10, !P0 ;  /* 0x0000000a14007c0c */ /* 0x000fc4000c701270 */
[----:B------:R-:W-:Y:S01]  /*1060*/  IADD3 R2, P1, P2, R5, UR8, R2 ;  /* 0x0000000805027c10 */ /* 0x000fe2000fa3e002 */
[----:B------:R-:W-:Y:S01]  /*1070*/  IMAD.HI R0, R0, 0x2, RZ ;  /* 0x0000000200007827 */ /* 0x000fe200078e02ff */
[----:B-1----:R-:W-:-:S04]  /*1080*/  ULEA UR4, UR5, UR4, 0x18 ;  /* 0x0000000405047291 */ /* 0x002fc8000f8ec03f */
[----:B------:R-:W-:Y:S02]  /*1090*/  IADD3.X R3, R3, UR9, R0, P1, P2 ;  /* 0x0000000903037c10 */ /* 0x000fe40008fe4400 */
[--C-:B0-----:R-:W-:Y:S02]  /*10a0*/  LOP3.LUT R6, R6, 0x1c, R4.reuse, 0xf8, !PT ;  /* 0x0000001c06067812 */ /* 0x101fe400078ef804 */
[--C-:B------:R-:W-:Y:S02]  /*10b0*/  SHF.R.U32.HI R7, RZ, 0x4, R4.reuse ;  /* 0x00000004ff077819 */ /* 0x100fe40000011604 */
[--C-:B------:R-:W-:Y:S02]  /*10c0*/  LOP3.LUT R8, R31, 0x60, R4.reuse, 0x78, !PT ;  /* 0x000000601f087812 */ /* 0x100fe400078e7804 */
[----:B------:R-:W-:Y:S02]  /*10d0*/  SHF.R.U32.HI R4, RZ, 0x6, R4 ;  /* 0x00000006ff047819 */ /* 0x000fe40000011604 */
[----:B------:R-:W-:-:S02]  /*10e0*/  LOP3.LUT R6, R6, 0x2, R7, 0xf8, !PT ;  /* 0x0000000206067812 */ /* 0x000fc400078ef807 */
[----:B------:R-:W-:Y:S02]  /*10f0*/  LOP3.LUT R7, R4, 0x2, RZ, 0xc0, !PT ;  /* 0x0000000204077812 */ /* 0x000fe400078ec0ff */
[C---:B------:R-:W-:Y:S01]  /*1100*/  LOP3.LUT R4, R6.reuse, 0x40, RZ, 0x3c, !PT ;  /* 0x0000004006047812 */ /* 0x040fe200078e3cff */
[----:B------:R0:W-:Y:S01]  /*1110*/  STS.U16 [R6+UR4], R12 ;  /* 0x0000000c06007988 */ /* 0x0001e20008000404 */
[----:B------:R-:W-:Y:S02]  /*1120*/  LOP3.LUT R5, R6, 0x20, RZ, 0x3c, !PT ;  /* 0x0000002006057812 */ /* 0x000fe400078e3cff */
[----:B------:R-:W-:Y:S01]  /*1130*/  IADD3 R7, R8, UR4, R7 ;  /* 0x0000000408077c10 */ /* 0x000fe2000fffe007 */
[----:B------:R1:W-:Y:S04]  /*1140*/  STS.U16 [R4+UR4+0x100], R9 ;  /* 0x0001000904007988 */ /* 0x0003e80008000404 */
[----:B------:R1:W-:Y:S01]  /*1150*/  STS.U16 [R5+UR4+0x80], R14 ;  /* 0x0000800e05007988 */ /* 0x0003e20008000404 */
[----:B0-----:R-:W-:-:S05]  /*1160*/  LOP3.LUT R6, R6, 0x60, RZ, 0x3c, !PT ;  /* 0x0000006006067812 */ /* 0x001fca00078e3cff */
[----:B------:R1:W-:Y:S01]  /*1170*/  STS.U16 [R6+UR4+0x180], R10 ;  /* 0x0001800a06007988 */ /* 0x0003e20008000404 */
[----:B------:R-:W-:Y:S06]  /*1180*/  BAR.SYNC.DEFER_BLOCKING 0x0 ;  /* 0x0000000000007b1d */ /* 0x000fec0000010000 */
[----:B------:R-:W-:Y:S05]  /*1190*/  @!P0 EXIT ;  /* 0x000000000000894d */ /* 0x000fea0003800000 */
[----:B------:R-:W0:Y:S04]  /*11a0*/  LDS.U16 R7, [R7] ;  /* 0x0000000007077984 */ /* 0x000e280000000400 */
[----:B0-----:R-:W-:Y:S01]  /*11b0*/  STG.E.U16 desc[UR6][R2.64], R7 ;  /* 0x0000000702007986 */ /* 0x001fe2000c101506 */
[----:B------:R-:W-:Y:S05]  /*11c0*/  EXIT ;  /* 0x000000000000794d */ /* 0x000fea0003800000 */
.L_x_2:
[----:B------:R-:W-:-:S00]  /*11d0*/  BRA `(.L_x_2) ;  /* 0xfffffffc00fc7947 */ /* 0x000fc0000383ffff */
[----:B------:R-:W-:-:S00]  /*11e0*/  NOP ;  /* 0x0000000000007918 */ /* 0x000fc00000000000 */
        /* <DEDUP_REMOVED lines=9> */
.L_x_3:


//--------------------- .nv.shared.matmul_kernel  --------------------------
	.section	.nv.shared.matmul_kernel,"aw",@nobits
	.sectionflags	@""
	.align	16
	.zero		1024


//--------------------- .nv.shared.reserved.0     --------------------------
	.section	.nv.shared.reserved.0,"aw",@nobits
	.weak		__nv_reservedSMEM_offset_0_alias
	.size		__nv_reservedSMEM_offset_0_alias, 0, 0
	.other		__nv_reservedSMEM_offset_0_alias,@"STO_CUDA_RESERVED_SHARED STV_DEFAULT"
__nv_reservedSMEM_offset_0_alias:
	.zero		0


//--------------------- .nv.constant0.matmul_kernel --------------------------
	.section	.nv.constant0.matmul_kernel,"a",@progbits
	.sectionflags	@""
	.align	4
.nv.constant0.matmul_kernel:
	.zero		608


//--------------------- SYMBOLS --------------------------

	.type		.nv.reservedSmem.offset0,@object
	.size		.nv.reservedSmem.offset0,0x4
